	.headerflags	@"EF_CUDA_TEXMODE_UNIFIED EF_CUDA_64BIT_ADDRESS EF_CUDA_ACCELERATORS EF_CUDA_SM90 EF_CUDA_VIRTUAL_SM(EF_CUDA_SM90)"
	.elftype	@"ET_EXEC"


//--------------------- .nv.info                  --------------------------
	.section	.nv.info,"",@"SHT_CUDA_INFO"
	.align	4


	//----- nvinfo : EIATTR_REGCOUNT
	.align		4
        /*0000*/ 	.byte	0x04, 0x2f
        /*0002*/ 	.short	(.L_1 - .L_0)
	.align		4
.L_0:
        /*0004*/ 	.word	index@(triton_poi_fused_convolution_47)
        /*0008*/ 	.word	0x0000000c


	//----- nvinfo : EIATTR_MIN_STACK_SIZE
	.align		4
.L_1:
        /*000c*/ 	.byte	0x04, 0x12
        /*000e*/ 	.short	(.L_3 - .L_2)
	.align		4
.L_2:
        /*0010*/ 	.word	index@(triton_poi_fused_convolution_47)
        /*0014*/ 	.word	0x00000000


	//----- nvinfo : EIATTR_FRAME_SIZE
	.align		4
.L_3:
        /*0018*/ 	.byte	0x04, 0x11
        /*001a*/ 	.short	(.L_5 - .L_4)
	.align		4
.L_4:
        /*001c*/ 	.word	index@(triton_poi_fused_convolution_47)
        /*0020*/ 	.word	0x00000000


	//----- nvinfo : EIATTR_MIN_STACK_SIZE
	.align		4
.L_5:
        /*0024*/ 	.byte	0x04, 0x12
        /*0026*/ 	.short	(.L_7 - .L_6)
	.align		4
.L_6:
        /*0028*/ 	.word	index@(triton_poi_fused_convolution_47)
        /*002c*/ 	.word	0x00000000
.L_7:


//--------------------- .nv.info.triton_poi_fused_convolution_47 --------------------------
	.section	.nv.info.triton_poi_fused_convolution_47,"",@"SHT_CUDA_INFO"
	.sectionflags	@""
	.align	4


	//----- nvinfo : EIATTR_CUDA_API_VERSION
	.align		4
        /*0000*/ 	.byte	0x04, 0x37
        /*0002*/ 	.short	(.L_9 - .L_8)
.L_8:
        /*0004*/ 	.word	0x0000007c


	//----- nvinfo : EIATTR_KPARAM_INFO
	.align		4
.L_9:
        /*0008*/ 	.byte	0x04, 0x17
        /*000a*/ 	.short	(.L_11 - .L_10)
.L_10:
        /*000c*/ 	.word	0x00000000
        /*0010*/ 	.short	0x0002
        /*0012*/ 	.short	0x0010
        /*0014*/ 	.byte	0x00, 0xf0, 0x11, 0x00


	//----- nvinfo : EIATTR_KPARAM_INFO
	.align		4
.L_11:
        /*0018*/ 	.byte	0x04, 0x17
        /*001a*/ 	.short	(.L_13 - .L_12)
.L_12:
        /*001c*/ 	.word	0x00000000
        /*0020*/ 	.short	0x0001
        /*0022*/ 	.short	0x0008
        /*0024*/ 	.byte	0x00, 0xf4, 0x21, 0x00


	//----- nvinfo : EIATTR_KPARAM_INFO
	.align		4
.L_13:
        /*0028*/ 	.byte	0x04, 0x17
        /*002a*/ 	.short	(.L_15 - .L_14)
.L_14:
        /*002c*/ 	.word	0x00000000
        /*0030*/ 	.short	0x0000
        /*0032*/ 	.short	0x0000
        /*0034*/ 	.byte	0x00, 0xf4, 0x21, 0x00


	//----- nvinfo : EIATTR_SPARSE_MMA_MASK
	.align		4
.L_15:
        /*0038*/ 	.byte	0x03, 0x50
        /*003a*/ 	.short	0x0000


	//----- nvinfo : EIATTR_MAXREG_COUNT
	.align		4
        /*003c*/ 	.byte	0x03, 0x1b
        /*003e*/ 	.short	0x00ff


	//----- nvinfo : EIATTR_EXIT_INSTR_OFFSETS
	.align		4
        /*0040*/ 	.byte	0x04, 0x1c
        /*0042*/ 	.short	(.L_17 - .L_16)


	//   ....[0]....
.L_16:
        /*0044*/ 	.word	0x00000140


	//----- nvinfo : EIATTR_REQNTID
	.align		4
.L_17:
        /*0048*/ 	.byte	0x04, 0x10
        /*004a*/ 	.short	(.L_19 - .L_18)
.L_18:
        /*004c*/ 	.word	0x00000080
        /*0050*/ 	.word	0x00000001
        /*0054*/ 	.word	0x00000001


	//----- nvinfo : EIATTR_CBANK_PARAM_SIZE
	.align		4
.L_19:
        /*0058*/ 	.byte	0x03, 0x19
        /*005a*/ 	.short	0x0014


	//----- nvinfo : EIATTR_PARAM_CBANK
	.align		4
        /*005c*/ 	.byte	0x04, 0x0a
        /*005e*/ 	.short	(.L_21 - .L_20)
	.align		4
.L_20:
        /*0060*/ 	.word	index@(.nv.constant0.triton_poi_fused_convolution_47)
        /*0064*/ 	.short	0x0210
        /*0066*/ 	.short	0x0014


	//----- nvinfo : EIATTR_SW_WAR
	.align		4
.L_21:
        /*0068*/ 	.byte	0x04, 0x36
        /*006a*/ 	.short	(.L_23 - .L_22)
.L_22:
        /*006c*/ 	.word	0x00000008
.L_23:


//--------------------- .nv.callgraph             --------------------------
	.section	.nv.callgraph,"",@"SHT_CUDA_CALLGRAPH"
	.align	4
	.sectionentsize	8
	.align		4
        /*0000*/ 	.word	0x00000000
	.align		4
        /*0004*/ 	.word	0xffffffff
	.align		4
        /*0008*/ 	.word	0x00000000
	.align		4
        /*000c*/ 	.word	0xfffffffe
	.align		4
        /*0010*/ 	.word	0x00000000
	.align		4
        /*0014*/ 	.word	0xfffffffd
	.align		4
        /*0018*/ 	.word	0x00000000
	.align		4
        /*001c*/ 	.word	0xfffffffc


//--------------------- .text.triton_poi_fused_convolution_47 --------------------------
	.section	.text.triton_poi_fused_convolution_47,"ax",@progbits
	.align	128
        .global         triton_poi_fused_convolution_47
        .type           triton_poi_fused_convolution_47,@function
        .size           triton_poi_fused_convolution_47,(.L_x_1 - triton_poi_fused_convolution_47)
        .other          triton_poi_fused_convolution_47,@"STO_CUDA_ENTRY STV_DEFAULT"
triton_poi_fused_convolution_47:
.text.triton_poi_fused_convolution_47:
[----:B------:R-:W-:Y:S01]  /*0000*/  LDC R1, c[0x0][0x28] ;  /* 0x00000a00ff017b82 */ /* 0x000fe20000000800 */
[----:B------:R-:W1:Y:S07]  /*0010*/  S2R R0, SR_TID.X ;  /* 0x0000000000007919 */ /* 0x000e6e0000002100 */
[----:B------:R-:W2:Y:S01]  /*0020*/  LDC.64 R4, c[0x0][0x218] ;  /* 0x00008600ff047b82 */ /* 0x000ea20000000a00 */
[----:B------:R-:W-:Y:S01]  /*0030*/  ULDC.64 UR4, c[0x0][0x208] ;  /* 0x0000820000047ab9 */ /* 0x000fe20000000a00 */
[----:B------:R-:W3:Y:S06]  /*0040*/  S2R R7, SR_CTAID.X ;  /* 0x0000000000077919 */ /* 0x000eec0000002500 */
[----:B------:R-:W4:Y:S01]  /*0050*/  LDC.64 R2, c[0x0][0x210] ;  /* 0x00008400ff027b82 */ /* 0x000f220000000a00 */
[----:B-1----:R-:W-:-:S04]  /*0060*/  SHF.L.U32 R0, R0, 0x1, RZ ;  /* 0x0000000100007819 */ /* 0x002fc800000006ff */
[----:B------:R-:W-:-:S04]  /*0070*/  LOP3.LUT R0, R0, 0xfe, RZ, 0xc0, !PT ;  /* 0x000000fe00007812 */ /* 0x000fc800078ec0ff */
[----:B---3--:R-:W-:-:S05]  /*0080*/  LEA R7, R7, R0, 0x8 ;  /* 0x0000000007077211 */ /* 0x008fca00078e40ff */
[----:B------:R-:W-:-:S04]  /*0090*/  IMAD.HI R0, R7, 0x2aaaaaab, RZ ;  /* 0x2aaaaaab07007827 */ /* 0x000fc800078e02ff */
[----:B----4-:R-:W-:Y:S01]  /*00a0*/  IMAD.WIDE R2, R7, 0x4, R2 ;  /* 0x0000000407027825 */ /* 0x010fe200078e0202 */
[----:B------:R-:W-:-:S04]  /*00b0*/  SHF.R.U32.HI R9, RZ, 0x1f, R0 ;  /* 0x0000001fff097819 */ /* 0x000fc80000011600 */
[----:B------:R-:W-:-:S05]  /*00c0*/  LEA.HI R0, R0, R9, RZ, 0x1b ;  /* 0x0000000900007211 */ /* 0x000fca00078fd8ff */
[----:B------:R-:W-:Y:S02]  /*00d0*/  IMAD R9, R0, -0xc0, R7 ;  /* 0xffffff4000097824 */ /* 0x000fe400078e0207 */
[----:B------:R-:W3:Y:S02]  /*00e0*/  LDG.E.64 R6, desc[UR4][R2.64] ;  /* 0x0000000402067981 */ /* 0x000ee4000c1e1b00 */
[----:B--2---:R-:W-:-:S06]  /*00f0*/  IMAD.WIDE R4, R9, 0x4, R4 ;  /* 0x0000000409047825 */ /* 0x004fcc00078e0204 */
[----:B------:R-:W3:Y:S02]  /*0100*/  LDG.E.EL.64 R4, desc[UR4][R4.64] ;  /* 0x0000000404047981 */ /* 0x000ee4000c2e1b00 */
[----:B---3--:R-:W-:Y:S01]  /*0110*/  FADD R6, R6, R4 ;  /* 0x0000000406067221 */ /* 0x008fe20000000000 */
[----:B------:R-:W-:-:S05]  /*0120*/  FADD R7, R7, R5 ;  /* 0x0000000507077221 */ /* 0x000fca0000000000 */
[----:B------:R-:W-:Y:S01]  /*0130*/  STG.E.64 desc[UR4][R2.64], R6 ;  /* 0x0000000602007986 */ /* 0x000fe2000c101b04 */
[----:B------:R-:W-:Y:S05]  /*0140*/  EXIT ;  /* 0x000000000000794d */ /* 0x000fea0003800000 */
.L_x_0:
[----:B------:R-:W-:-:S00]  /*0150*/  BRA `(.L_x_0) ;  /* 0xfffffffc00fc7947 */ /* 0x000fc0000383ffff */
[----:B------:R-:W-:-:S00]  /*0160*/  NOP ;  /* 0x0000000000007918 */ /* 0x000fc00000000000 */
        /* <DEDUP_REMOVED lines=9> */
.L_x_1:


//--------------------- .nv.constant0.triton_poi_fused_convolution_47 --------------------------
	.section	.nv.constant0.triton_poi_fused_convolution_47,"a",@progbits
	.sectionflags	@""
	.align	4
.nv.constant0.triton_poi_fused_convolution_47:
	.zero		548
